//
// Generated by NVIDIA NVVM Compiler
//
// Compiler Build ID: CL-36424714
// Cuda compilation tools, release 13.0, V13.0.88
// Based on NVVM 20.0.0
//

.version 9.0
.target sm_100
.address_size 64

	// .globl	_Z6offsetIdEvPT_ii

.visible .entry _Z6offsetIdEvPT_ii(
	.param .u64 .ptr .align 1 _Z6offsetIdEvPT_ii_param_0,
	.param .u32 _Z6offsetIdEvPT_ii_param_1,
	.param .u32 _Z6offsetIdEvPT_ii_param_2
)
{
	.reg .pred 	%p<2>;
	.reg .b32 	%r<8>;
	.reg .b64 	%rd<5>;
	.reg .b64 	%fd<3>;

	ld.param.u64 	%rd1, [_Z6offsetIdEvPT_ii_param_0];
	ld.param.u32 	%r2, [_Z6offsetIdEvPT_ii_param_1];
	ld.param.u32 	%r3, [_Z6offsetIdEvPT_ii_param_2];
	mov.u32 	%r4, %ntid.x;
	mov.u32 	%r5, %ctaid.x;
	mov.u32 	%r6, %tid.x;
	mad.lo.s32 	%r7, %r4, %r5, %r6;
	add.s32 	%r1, %r7, %r2;
	setp.ge.s32 	%p1, %r1, %r3;
	@%p1 bra 	$L__BB0_2;
	cvta.to.global.u64 	%rd2, %rd1;
	mul.wide.s32 	%rd3, %r1, 8;
	add.s64 	%rd4, %rd2, %rd3;
	ld.global.f64 	%fd1, [%rd4];
	add.f64 	%fd2, %fd1, 0d3FF0000000000000;
	st.global.f64 	[%rd4], %fd2;
$L__BB0_2:
	ret;

}
	// .globl	_Z6strideIdEvPT_ii
.visible .entry _Z6strideIdEvPT_ii(
	.param .u64 .ptr .align 1 _Z6strideIdEvPT_ii_param_0,
	.param .u32 _Z6strideIdEvPT_ii_param_1,
	.param .u32 _Z6strideIdEvPT_ii_param_2
)
{
	.reg .pred 	%p<2>;
	.reg .b32 	%r<8>;
	.reg .b64 	%rd<5>;
	.reg .b64 	%fd<3>;

	ld.param.u64 	%rd1, [_Z6strideIdEvPT_ii_param_0];
	ld.param.u32 	%r2, [_Z6strideIdEvPT_ii_param_1];
	ld.param.u32 	%r3, [_Z6strideIdEvPT_ii_param_2];
	mov.u32 	%r4, %ntid.x;
	mov.u32 	%r5, %ctaid.x;
	mov.u32 	%r6, %tid.x;
	mad.lo.s32 	%r7, %r4, %r5, %r6;
	mul.lo.s32 	%r1, %r2, %r7;
	setp.ge.s32 	%p1, %r1, %r3;
	@%p1 bra 	$L__BB1_2;
	cvta.to.global.u64 	%rd2, %rd1;
	mul.wide.s32 	%rd3, %r1, 8;
	add.s64 	%rd4, %rd2, %rd3;
	ld.global.f64 	%fd1, [%rd4];
	add.f64 	%fd2, %fd1, 0d3FF0000000000000;
	st.global.f64 	[%rd4], %fd2;
$L__BB1_2:
	ret;

}


// ===== COMPILED SASS (sm_100) =====

	.target	sm_100

	.elftype	@"ET_EXEC"


//--------------------- .note.nv.tkinfo           --------------------------
	.section	.note.nv.tkinfo,"",@"SHT_NOTE"
	.sectionflags	@"SHF_NOTE_NV_TKINFO"
	.tkinfo
        /*0018*/ 	.word	0x00000002
        /*0030*/ 	.string	""
        /*0030*/ 	.string	"ptxas"
        /*0030*/ 	.string	"Cuda compilation tools, release 13.0, V13.0.88"
        /*0030*/ 	.string	"Build cuda_13.0.r13.0/compiler.36424714_0"
        /*0030*/ 	.string	"-arch sm_100 -m 64 "



//--------------------- .note.nv.cuinfo           --------------------------
	.section	.note.nv.cuinfo,"",@"SHT_NOTE"
	.sectionflags	@"SHF_NOTE_NV_CUINFO"
        /*0018*/ 	.short	0x0002
        /*001a*/ 	.short	0x0064
        /*001c*/ 	.short	0x0082
	.zero		2


//--------------------- .nv.info                  --------------------------
	.section	.nv.info,"",@"SHT_CUDA_INFO"
	.align	4


	//----- nvinfo : EIATTR_REGCOUNT
	.align		4
        /*0000*/ 	.byte	0x04, 0x2f
        /*0002*/ 	.short	(.L_1 - .L_0)
	.align		4
.L_0:
        /*0004*/ 	.word	index@(_Z6offsetIdEvPT_ii)
        /*0008*/ 	.word	0x00000008


	//----- nvinfo : EIATTR_FRAME_SIZE
	.align		4
.L_1:
        /*000c*/ 	.byte	0x04, 0x11
        /*000e*/ 	.short	(.L_3 - .L_2)
	.align		4
.L_2:
        /*0010*/ 	.word	index@(_Z6offsetIdEvPT_ii)
        /*0014*/ 	.word	0x00000000


	//----- nvinfo : EIATTR_REGCOUNT
	.align		4
.L_3:
        /*0018*/ 	.byte	0x04, 0x2f
        /*001a*/ 	.short	(.L_5 - .L_4)
	.align		4
.L_4:
        /*001c*/ 	.word	index@(_Z6strideIdEvPT_ii)
        /*0020*/ 	.word	0x00000008


	//----- nvinfo : EIATTR_FRAME_SIZE
	.align		4
.L_5:
        /*0024*/ 	.byte	0x04, 0x11
        /*0026*/ 	.short	(.L_7 - .L_6)
	.align		4
.L_6:
        /*0028*/ 	.word	index@(_Z6strideIdEvPT_ii)
        /*002c*/ 	.word	0x00000000


	//----- nvinfo : EIATTR_MIN_STACK_SIZE
	.align		4
.L_7:
        /*0030*/ 	.byte	0x04, 0x12
        /*0032*/ 	.short	(.L_9 - .L_8)
	.align		4
.L_8:
        /*0034*/ 	.word	index@(_Z6strideIdEvPT_ii)
        /*0038*/ 	.word	0x00000000


	//----- nvinfo : EIATTR_MIN_STACK_SIZE
	.align		4
.L_9:
        /*003c*/ 	.byte	0x04, 0x12
        /*003e*/ 	.short	(.L_11 - .L_10)
	.align		4
.L_10:
        /*0040*/ 	.word	index@(_Z6offsetIdEvPT_ii)
        /*0044*/ 	.word	0x00000000
.L_11:


//--------------------- .nv.compat                --------------------------
	.section	.nv.compat,"",@"SHT_CUDA_COMPAT_INFO"
	.align	4
        /*0000*/ 	.byte	0x02, 0x09, 0x00, 0x00, 0x02, 0x02, 0x01, 0x00, 0x02, 0x05, 0x05, 0x00, 0x03, 0x07, 0x01, 0x01
        /*0010*/ 	.byte	0x02, 0x03, 0x00, 0x00, 0x02, 0x06, 0x01, 0x00, 0x04, 0x0b, 0x08, 0x00, 0x01, 0x00, 0x00, 0x00
        /*0020*/ 	.byte	0x00, 0x00, 0x00, 0x00


//--------------------- .nv.info._Z6strideIdEvPT_ii --------------------------
	.section	.nv.info._Z6strideIdEvPT_ii,"",@"SHT_CUDA_INFO"
	.sectionflags	@""
	.align	4


	//----- nvinfo : EIATTR_CUDA_API_VERSION
	.align		4
        /*0000*/ 	.byte	0x04, 0x37
        /*0002*/ 	.short	(.L_13 - .L_12)
.L_12:
        /*0004*/ 	.word	0x00000082


	//----- nvinfo : EIATTR_KPARAM_INFO
	.align		4
.L_13:
        /*0008*/ 	.byte	0x04, 0x17
        /*000a*/ 	.short	(.L_15 - .L_14)
.L_14:
        /*000c*/ 	.word	0x00000000
        /*0010*/ 	.short	0x0002
        /*0012*/ 	.short	0x000c
        /*0014*/ 	.byte	0x00, 0xf0, 0x11, 0x00


	//----- nvinfo : EIATTR_KPARAM_INFO
	.align		4
.L_15:
        /*0018*/ 	.byte	0x04, 0x17
        /*001a*/ 	.short	(.L_17 - .L_16)
.L_16:
        /*001c*/ 	.word	0x00000000
        /*0020*/ 	.short	0x0001
        /*0022*/ 	.short	0x0008
        /*0024*/ 	.byte	0x00, 0xf0, 0x11, 0x00


	//----- nvinfo : EIATTR_KPARAM_INFO
	.align		4
.L_17:
        /*0028*/ 	.byte	0x04, 0x17
        /*002a*/ 	.short	(.L_19 - .L_18)
.L_18:
        /*002c*/ 	.word	0x00000000
        /*0030*/ 	.short	0x0000
        /*0032*/ 	.short	0x0000
        /*0034*/ 	.byte	0x00, 0xf5, 0x21, 0x00


	//----- nvinfo : EIATTR_SPARSE_MMA_MASK
	.align		4
.L_19:
        /*0038*/ 	.byte	0x03, 0x50
        /*003a*/ 	.short	0x0000


	//----- nvinfo : EIATTR_MAXREG_COUNT
	.align		4
        /*003c*/ 	.byte	0x03, 0x1b
        /*003e*/ 	.short	0x00ff


	//----- nvinfo : EIATTR_MERCURY_ISA_VERSION
	.align		4
        /*0040*/ 	.byte	0x03, 0x5f
        /*0042*/ 	.short	0x0101


	//----- nvinfo : EIATTR_VRC_CTA_INIT_COUNT
	.align		4
        /*0044*/ 	.byte	0x02, 0x4a
	.zero		1
	.zero		1


	//----- nvinfo : EIATTR_EXIT_INSTR_OFFSETS
	.align		4
        /*0048*/ 	.byte	0x04, 0x1c
        /*004a*/ 	.short	(.L_21 - .L_20)


	//   ....[0]....
.L_20:
        /*004c*/ 	.word	0x00000080


	//   ....[1]....
        /*0050*/ 	.word	0x000000f0


	//----- nvinfo : EIATTR_CBANK_PARAM_SIZE
	.align		4
.L_21:
        /*0054*/ 	.byte	0x03, 0x19
        /*0056*/ 	.short	0x0010


	//----- nvinfo : EIATTR_PARAM_CBANK
	.align		4
        /*0058*/ 	.byte	0x04, 0x0a
        /*005a*/ 	.short	(.L_23 - .L_22)
	.align		4
.L_22:
        /*005c*/ 	.word	index@(.nv.constant0._Z6strideIdEvPT_ii)
        /*0060*/ 	.short	0x0380
        /*0062*/ 	.short	0x0010


	//----- nvinfo : EIATTR_SW_WAR
	.align		4
.L_23:
        /*0064*/ 	.byte	0x04, 0x36
        /*0066*/ 	.short	(.L_25 - .L_24)
.L_24:
        /*0068*/ 	.word	0x00000008
.L_25:


//--------------------- .nv.info._Z6offsetIdEvPT_ii --------------------------
	.section	.nv.info._Z6offsetIdEvPT_ii,"",@"SHT_CUDA_INFO"
	.sectionflags	@""
	.align	4


	//----- nvinfo : EIATTR_CUDA_API_VERSION
	.align		4
        /*0000*/ 	.byte	0x04, 0x37
        /*0002*/ 	.short	(.L_27 - .L_26)
.L_26:
        /*0004*/ 	.word	0x00000082


	//----- nvinfo : EIATTR_KPARAM_INFO
	.align		4
.L_27:
        /*0008*/ 	.byte	0x04, 0x17
        /*000a*/ 	.short	(.L_29 - .L_28)
.L_28:
        /*000c*/ 	.word	0x00000000
        /*0010*/ 	.short	0x0002
        /*0012*/ 	.short	0x000c
        /*0014*/ 	.byte	0x00, 0xf0, 0x11, 0x00


	//----- nvinfo : EIATTR_KPARAM_INFO
	.align		4
.L_29:
        /*0018*/ 	.byte	0x04, 0x17
        /*001a*/ 	.short	(.L_31 - .L_30)
.L_30:
        /*001c*/ 	.word	0x00000000
        /*0020*/ 	.short	0x0001
        /*0022*/ 	.short	0x0008
        /*0024*/ 	.byte	0x00, 0xf0, 0x11, 0x00


	//----- nvinfo : EIATTR_KPARAM_INFO
	.align		4
.L_31:
        /*0028*/ 	.byte	0x04, 0x17
        /*002a*/ 	.short	(.L_33 - .L_32)
.L_32:
        /*002c*/ 	.word	0x00000000
        /*0030*/ 	.short	0x0000
        /*0032*/ 	.short	0x0000
        /*0034*/ 	.byte	0x00, 0xf5, 0x21, 0x00


	//----- nvinfo : EIATTR_SPARSE_MMA_MASK
	.align		4
.L_33:
        /*0038*/ 	.byte	0x03, 0x50
        /*003a*/ 	.short	0x0000


	//----- nvinfo : EIATTR_MAXREG_COUNT
	.align		4
        /*003c*/ 	.byte	0x03, 0x1b
        /*003e*/ 	.short	0x00ff


	//----- nvinfo : EIATTR_MERCURY_ISA_VERSION
	.align		4
        /*0040*/ 	.byte	0x03, 0x5f
        /*0042*/ 	.short	0x0101


	//----- nvinfo : EIATTR_VRC_CTA_INIT_COUNT
	.align		4
        /*0044*/ 	.byte	0x02, 0x4a
	.zero		1
	.zero		1


	//----- nvinfo : EIATTR_EXIT_INSTR_OFFSETS
	.align		4
        /*0048*/ 	.byte	0x04, 0x1c
        /*004a*/ 	.short	(.L_35 - .L_34)


	//   ....[0]....
.L_34:
        /*004c*/ 	.word	0x00000080


	//   ....[1]....
        /*0050*/ 	.word	0x000000f0


	//----- nvinfo : EIATTR_CBANK_PARAM_SIZE
	.align		4
.L_35:
        /*0054*/ 	.byte	0x03, 0x19
        /*0056*/ 	.short	0x0010


	//----- nvinfo : EIATTR_PARAM_CBANK
	.align		4
        /*0058*/ 	.byte	0x04, 0x0a
        /*005a*/ 	.short	(.L_37 - .L_36)
	.align		4
.L_36:
        /*005c*/ 	.word	index@(.nv.constant0._Z6offsetIdEvPT_ii)
        /*0060*/ 	.short	0x0380
        /*0062*/ 	.short	0x0010


	//----- nvinfo : EIATTR_SW_WAR
	.align		4
.L_37:
        /*0064*/ 	.byte	0x04, 0x36
        /*0066*/ 	.short	(.L_39 - .L_38)
.L_38:
        /*0068*/ 	.word	0x00000008
.L_39:


//--------------------- .nv.callgraph             --------------------------
	.section	.nv.callgraph,"",@"SHT_CUDA_CALLGRAPH"
	.align	4
	.sectionentsize	8
	.align		4
        /*0000*/ 	.word	0x00000000
	.align		4
        /*0004*/ 	.word	0xffffffff
	.align		4
        /*0008*/ 	.word	0x00000000
	.align		4
        /*000c*/ 	.word	0xfffffffe
	.align		4
        /*0010*/ 	.word	0x00000000
	.align		4
        /*0014*/ 	.word	0xfffffffd
	.align		4
        /*0018*/ 	.word	0x00000000
	.align		4
        /*001c*/ 	.word	0xfffffffc


//--------------------- .text._Z6strideIdEvPT_ii  --------------------------
	.section	.text._Z6strideIdEvPT_ii,"ax",@progbits
	.align	128
        .global         _Z6strideIdEvPT_ii
        .type           _Z6strideIdEvPT_ii,@function
        .size           _Z6strideIdEvPT_ii,(.L_x_2 - _Z6strideIdEvPT_ii)
        .other          _Z6strideIdEvPT_ii,@"STO_CUDA_ENTRY STV_DEFAULT"
_Z6strideIdEvPT_ii:
.text._Z6strideIdEvPT_ii:
[----:B------:R-:W-:Y:S01]  /*0000*/  LDC R1, c[0x0][0x37c] ;  /* 0x0000df00ff017b82 */ /* 0x000fe20000000800 */
[----:B------:R-:W0:Y:S01]  /*0010*/  S2R R0, SR_CTAID.X ;  /* 0x0000000000007919 */ /* 0x000e220000002500 */
[----:B------:R-:W0:Y:S01]  /*0020*/  LDCU UR4, c[0x0][0x360] ;  /* 0x00006c00ff0477ac */ /* 0x000e220008000800 */
[----:B------:R-:W0:Y:S01]  /*0030*/  S2R R3, SR_TID.X ;  /* 0x0000000000037919 */ /* 0x000e220000002100 */
[----:B------:R-:W1:Y:S01]  /*0040*/  LDCU.64 UR6, c[0x0][0x388] ;  /* 0x00007100ff0677ac */ /* 0x000e620008000a00 */
[----:B0-----:R-:W-:-:S04]  /*0050*/  IMAD R0, R0, UR4, R3 ;  /* 0x0000000400007c24 */ /* 0x001fc8000f8e0203 */
[----:B-1----:R-:W-:-:S05]  /*0060*/  IMAD R5, R0, UR6, RZ ;  /* 0x0000000600057c24 */ /* 0x002fca000f8e02ff */
[----:B------:R-:W-:-:S13]  /*0070*/  ISETP.GE.AND P0, PT, R5, UR7, PT ;  /* 0x0000000705007c0c */ /* 0x000fda000bf06270 */
[----:B------:R-:W-:Y:S05]  /*0080*/  @P0 EXIT ;  /* 0x000000000000094d */ /* 0x000fea0003800000 */
[----:B------:R-:W0:Y:S01]  /*0090*/  LDC.64 R2, c[0x0][0x380] ;  /* 0x0000e000ff027b82 */ /* 0x000e220000000a00 */
[----:B------:R-:W1:Y:S01]  /*00a0*/  LDCU.64 UR4, c[0x0][0x358] ;  /* 0x00006b00ff0477ac */ /* 0x000e620008000a00 */
[----:B0-----:R-:W-:-:S05]  /*00b0*/  IMAD.WIDE R2, R5, 0x8, R2 ;  /* 0x0000000805027825 */ /* 0x001fca00078e0202 */
[----:B-1----:R-:W2:Y:S02]  /*00c0*/  LDG.E.64 R4, desc[UR4][R2.64] ;  /* 0x0000000402047981 */ /* 0x002ea4000c1e1b00 */
[----:B--2---:R-:W-:-:S07]  /*00d0*/  DADD R4, R4, 1 ;  /* 0x3ff0000004047429 */ /* 0x004fce0000000000 */
[----:B------:R-:W-:Y:S01]  /*00e0*/  STG.E.64 desc[UR4][R2.64], R4 ;  /* 0x0000000402007986 */ /* 0x000fe2000c101b04 */
[----:B------:R-:W-:Y:S05]  /*00f0*/  EXIT ;  /* 0x000000000000794d */ /* 0x000fea0003800000 */
.L_x_0:
[----:B------:R-:W-:-:S00]  /*0100*/  BRA `(.L_x_0) ;  /* 0xfffffffc00fc7947 */ /* 0x000fc0000383ffff */
[----:B------:R-:W-:-:S00]  /*0110*/  NOP ;  /* 0x0000000000007918 */ /* 0x000fc00000000000 */
        /* <DEDUP_REMOVED lines=14> */
.L_x_2:


//--------------------- .text._Z6offsetIdEvPT_ii  --------------------------
	.section	.text._Z6offsetIdEvPT_ii,"ax",@progbits
	.align	128
        .global         _Z6offsetIdEvPT_ii
        .type           _Z6offsetIdEvPT_ii,@function
        .size           _Z6offsetIdEvPT_ii,(.L_x_3 - _Z6offsetIdEvPT_ii)
        .other          _Z6offsetIdEvPT_ii,@"STO_CUDA_ENTRY STV_DEFAULT"
_Z6offsetIdEvPT_ii:
.text._Z6offsetIdEvPT_ii:
[----:B------:R-:W-:Y:S01]  /*0000*/  LDC R1, c[0x0][0x37c] ;  /* 0x0000df00ff017b82 */ /* 0x000fe20000000800 */
[----:B------:R-:W0:Y:S01]  /*0010*/  S2R R0, SR_CTAID.X ;  /* 0x0000000000007919 */ /* 0x000e220000002500 */
[----:B------:R-:W0:Y:S01]  /*0020*/  LDCU UR4, c[0x0][0x360] ;  /* 0x00006c00ff0477ac */ /* 0x000e220008000800 */
[----:B------:R-:W0:Y:S01]  /*0030*/  S2R R3, SR_TID.X ;  /* 0x0000000000037919 */ /* 0x000e220000002100 */
[----:B------:R-:W1:Y:S01]  /*0040*/  LDCU.64 UR6, c[0x0][0x388] ;  /* 0x00007100ff0677ac */ /* 0x000e620008000a00 */
[----:B0-----:R-:W-:-:S05]  /*0050*/  IMAD R0, R0, UR4, R3 ;  /* 0x0000000400007c24 */ /* 0x001fca000f8e0203 */
[----:B-1----:R-:W-:-:S04]  /*0060*/  IADD3 R5, PT, PT, R0, UR6, RZ ;  /* 0x0000000600057c10 */ /* 0x002fc8000fffe0ff */
        /* <DEDUP_REMOVED lines=9> */
.L_x_1:
        /* <DEDUP_REMOVED lines=16> */
.L_x_3:


//--------------------- .nv.shared.reserved.0     --------------------------
	.section	.nv.shared.reserved.0,"aw",@nobits
	.weak		__nv_reservedSMEM_offset_0_alias
	.size		__nv_reservedSMEM_offset_0_alias, 0, 64
	.other		__nv_reservedSMEM_offset_0_alias,@"STO_CUDA_RESERVED_SHARED STV_DEFAULT"
__nv_reservedSMEM_offset_0_alias:
	.zero		0
	.zero		64


//--------------------- .nv.constant0._Z6strideIdEvPT_ii --------------------------
	.section	.nv.constant0._Z6strideIdEvPT_ii,"a",@progbits
	.sectionflags	@""
	.align	4
.nv.constant0._Z6strideIdEvPT_ii:
	.zero		912


//--------------------- .nv.constant0._Z6offsetIdEvPT_ii --------------------------
	.section	.nv.constant0._Z6offsetIdEvPT_ii,"a",@progbits
	.sectionflags	@""
	.align	4
.nv.constant0._Z6offsetIdEvPT_ii:
	.zero		912


//--------------------- SYMBOLS --------------------------

	.type		.nv.reservedSmem.offset0,@object
	.size		.nv.reservedSmem.offset0,0x4
